//
// Generated by NVIDIA NVVM Compiler
//
// Compiler Build ID: CL-36424714
// Cuda compilation tools, release 13.0, V13.0.88
// Based on NVVM 20.0.0
//

.version 9.0
.target sm_100
.address_size 64

	// .globl	_Z6kernelv
.extern .func  (.param .b32 func_retval0) vprintf
(
	.param .b64 vprintf_param_0,
	.param .b64 vprintf_param_1
)
;
.global .align 1 .b8 $str$1[25] = {72, 101, 108, 108, 111, 32, 102, 114, 111, 109, 32, 67, 85, 68, 65, 32, 107, 101, 114, 110, 101, 108, 33, 10};
.global .align 1 .b8 $str$2[17] = {104, 101, 108, 108, 111, 32, 102, 114, 111, 109, 32, 98, 111, 116, 104, 10};
.global .align 1 .b8 $str$3[19] = {104, 101, 108, 108, 111, 32, 102, 114, 111, 109, 32, 103, 108, 111, 98, 97, 108, 10};

.visible .entry _Z6kernelv()
{
	.reg .b32 	%r<3>;
	.reg .b64 	%rd<3>;

	mov.u64 	%rd1, $str$1;
	cvta.global.u64 	%rd2, %rd1;
	{ // callseq 0, 0
	.param .b64 param0;
	st.param.b64 	[param0], %rd2;
	.param .b64 param1;
	st.param.b64 	[param1], 0;
	.param .b32 retval0;
	call.uni (retval0), 
	vprintf, 
	(
	param0, 
	param1
	);
	ld.param.b32 	%r1, [retval0];
	} // callseq 0
	ret;

}
	// .globl	_Z11marked_bothv
.visible .entry _Z11marked_bothv()
{
	.reg .b32 	%r<3>;
	.reg .b64 	%rd<3>;

	mov.u64 	%rd1, $str$2;
	cvta.global.u64 	%rd2, %rd1;
	{ // callseq 1, 0
	.param .b64 param0;
	st.param.b64 	[param0], %rd2;
	.param .b64 param1;
	st.param.b64 	[param1], 0;
	.param .b32 retval0;
	call.uni (retval0), 
	vprintf, 
	(
	param0, 
	param1
	);
	ld.param.b32 	%r1, [retval0];
	} // callseq 1
	ret;

}
	// .globl	_Z13marked_globalv
.visible .entry _Z13marked_globalv()
{
	.reg .b32 	%r<3>;
	.reg .b64 	%rd<3>;

	mov.u64 	%rd1, $str$3;
	cvta.global.u64 	%rd2, %rd1;
	{ // callseq 2, 0
	.param .b64 param0;
	st.param.b64 	[param0], %rd2;
	.param .b64 param1;
	st.param.b64 	[param1], 0;
	.param .b32 retval0;
	call.uni (retval0), 
	vprintf, 
	(
	param0, 
	param1
	);
	ld.param.b32 	%r1, [retval0];
	} // callseq 2
	ret;

}


// ===== COMPILED SASS (sm_100) =====

	.target	sm_100

	.elftype	@"ET_EXEC"


//--------------------- .note.nv.tkinfo           --------------------------
	.section	.note.nv.tkinfo,"",@"SHT_NOTE"
	.sectionflags	@"SHF_NOTE_NV_TKINFO"
	.tkinfo
        /*0018*/ 	.word	0x00000002
        /*0030*/ 	.string	""
        /*0030*/ 	.string	"ptxas"
        /*0030*/ 	.string	"Cuda compilation tools, release 13.0, V13.0.88"
        /*0030*/ 	.string	"Build cuda_13.0.r13.0/compiler.36424714_0"
        /*0030*/ 	.string	"-arch sm_100 -m 64 "



//--------------------- .note.nv.cuinfo           --------------------------
	.section	.note.nv.cuinfo,"",@"SHT_NOTE"
	.sectionflags	@"SHF_NOTE_NV_CUINFO"
        /*0018*/ 	.short	0x0002
        /*001a*/ 	.short	0x0064
        /*001c*/ 	.short	0x0082
	.zero		2


//--------------------- .nv.info                  --------------------------
	.section	.nv.info,"",@"SHT_CUDA_INFO"
	.align	4


	//----- nvinfo : EIATTR_REGCOUNT
	.align		4
        /*0000*/ 	.byte	0x04, 0x2f
        /*0002*/ 	.short	(.L_4 - .L_3)
	.align		4
.L_3:
        /*0004*/ 	.word	index@(_Z6kernelv)
        /*0008*/ 	.word	0x00000018


	//----- nvinfo : EIATTR_FRAME_SIZE
	.align		4
.L_4:
        /*000c*/ 	.byte	0x04, 0x11
        /*000e*/ 	.short	(.L_6 - .L_5)
	.align		4
.L_5:
        /*0010*/ 	.word	index@(_Z6kernelv)
        /*0014*/ 	.word	0x00000000


	//----- nvinfo : EIATTR_REGCOUNT
	.align		4
.L_6:
        /*0018*/ 	.byte	0x04, 0x2f
        /*001a*/ 	.short	(.L_8 - .L_7)
	.align		4
.L_7:
        /*001c*/ 	.word	index@(_Z11marked_bothv)
        /*0020*/ 	.word	0x00000018


	//----- nvinfo : EIATTR_FRAME_SIZE
	.align		4
.L_8:
        /*0024*/ 	.byte	0x04, 0x11
        /*0026*/ 	.short	(.L_10 - .L_9)
	.align		4
.L_9:
        /*0028*/ 	.word	index@(_Z11marked_bothv)
        /*002c*/ 	.word	0x00000000


	//----- nvinfo : EIATTR_REGCOUNT
	.align		4
.L_10:
        /*0030*/ 	.byte	0x04, 0x2f
        /*0032*/ 	.short	(.L_12 - .L_11)
	.align		4
.L_11:
        /*0034*/ 	.word	index@(_Z13marked_globalv)
        /*0038*/ 	.word	0x00000018


	//----- nvinfo : EIATTR_FRAME_SIZE
	.align		4
.L_12:
        /*003c*/ 	.byte	0x04, 0x11
        /*003e*/ 	.short	(.L_14 - .L_13)
	.align		4
.L_13:
        /*0040*/ 	.word	index@(_Z13marked_globalv)
        /*0044*/ 	.word	0x00000000


	//----- nvinfo : EIATTR_MIN_STACK_SIZE
	.align		4
.L_14:
        /*0048*/ 	.byte	0x04, 0x12
        /*004a*/ 	.short	(.L_16 - .L_15)
	.align		4
.L_15:
        /*004c*/ 	.word	index@(_Z13marked_globalv)
        /*0050*/ 	.word	0x00000000


	//----- nvinfo : EIATTR_MIN_STACK_SIZE
	.align		4
.L_16:
        /*0054*/ 	.byte	0x04, 0x12
        /*0056*/ 	.short	(.L_18 - .L_17)
	.align		4
.L_17:
        /*0058*/ 	.word	index@(_Z11marked_bothv)
        /*005c*/ 	.word	0x00000000


	//----- nvinfo : EIATTR_MIN_STACK_SIZE
	.align		4
.L_18:
        /*0060*/ 	.byte	0x04, 0x12
        /*0062*/ 	.short	(.L_20 - .L_19)
	.align		4
.L_19:
        /*0064*/ 	.word	index@(_Z6kernelv)
        /*0068*/ 	.word	0x00000000
.L_20:


//--------------------- .nv.compat                --------------------------
	.section	.nv.compat,"",@"SHT_CUDA_COMPAT_INFO"
	.align	4
        /*0000*/ 	.byte	0x02, 0x09, 0x00, 0x00, 0x02, 0x02, 0x01, 0x00, 0x02, 0x05, 0x05, 0x00, 0x03, 0x07, 0x01, 0x01
        /*0010*/ 	.byte	0x02, 0x03, 0x00, 0x00, 0x02, 0x06, 0x01, 0x00, 0x04, 0x0b, 0x08, 0x00, 0x09, 0x00, 0x00, 0x00
        /*0020*/ 	.byte	0x00, 0x00, 0x00, 0x00


//--------------------- .nv.info._Z13marked_globalv --------------------------
	.section	.nv.info._Z13marked_globalv,"",@"SHT_CUDA_INFO"
	.sectionflags	@""
	.align	4


	//----- nvinfo : EIATTR_CUDA_API_VERSION
	.align		4
        /*0000*/ 	.byte	0x04, 0x37
        /*0002*/ 	.short	(.L_22 - .L_21)
.L_21:
        /*0004*/ 	.word	0x00000082


	//----- nvinfo : EIATTR_SPARSE_MMA_MASK
	.align		4
.L_22:
        /*0008*/ 	.byte	0x03, 0x50
        /*000a*/ 	.short	0x0000


	//----- nvinfo : EIATTR_MAXREG_COUNT
	.align		4
        /*000c*/ 	.byte	0x03, 0x1b
        /*000e*/ 	.short	0x00ff


	//----- nvinfo : EIATTR_EXTERNS
	.align		4
        /*0010*/ 	.byte	0x04, 0x0f
        /*0012*/ 	.short	(.L_24 - .L_23)


	//   ....[0]....
	.align		4
.L_23:
        /*0014*/ 	.word	index@(vprintf)


	//----- nvinfo : EIATTR_MERCURY_ISA_VERSION
	.align		4
.L_24:
        /*0018*/ 	.byte	0x03, 0x5f
        /*001a*/ 	.short	0x0101


	//----- nvinfo : EIATTR_VRC_CTA_INIT_COUNT
	.align		4
        /*001c*/ 	.byte	0x02, 0x4a
	.zero		1
	.zero		1


	//----- nvinfo : EIATTR_SYSCALL_OFFSETS
	.align		4
        /*0020*/ 	.byte	0x04, 0x46
        /*0022*/ 	.short	(.L_26 - .L_25)


	//   ....[0]....
.L_25:
        /*0024*/ 	.word	0x00000080


	//----- nvinfo : EIATTR_EXIT_INSTR_OFFSETS
	.align		4
.L_26:
        /*0028*/ 	.byte	0x04, 0x1c
        /*002a*/ 	.short	(.L_28 - .L_27)


	//   ....[0]....
.L_27:
        /*002c*/ 	.word	0x00000090


	//----- nvinfo : EIATTR_SW_WAR
	.align		4
.L_28:
        /*0030*/ 	.byte	0x04, 0x36
        /*0032*/ 	.short	(.L_30 - .L_29)
.L_29:
        /*0034*/ 	.word	0x00000008
.L_30:


//--------------------- .nv.info._Z11marked_bothv --------------------------
	.section	.nv.info._Z11marked_bothv,"",@"SHT_CUDA_INFO"
	.sectionflags	@""
	.align	4


	//----- nvinfo : EIATTR_CUDA_API_VERSION
	.align		4
        /*0000*/ 	.byte	0x04, 0x37
        /*0002*/ 	.short	(.L_32 - .L_31)
.L_31:
        /*0004*/ 	.word	0x00000082


	//----- nvinfo : EIATTR_SPARSE_MMA_MASK
	.align		4
.L_32:
        /*0008*/ 	.byte	0x03, 0x50
        /*000a*/ 	.short	0x0000


	//----- nvinfo : EIATTR_MAXREG_COUNT
	.align		4
        /*000c*/ 	.byte	0x03, 0x1b
        /*000e*/ 	.short	0x00ff


	//----- nvinfo : EIATTR_EXTERNS
	.align		4
        /*0010*/ 	.byte	0x04, 0x0f
        /*0012*/ 	.short	(.L_34 - .L_33)


	//   ....[0]....
	.align		4
.L_33:
        /*0014*/ 	.word	index@(vprintf)


	//----- nvinfo : EIATTR_MERCURY_ISA_VERSION
	.align		4
.L_34:
        /*0018*/ 	.byte	0x03, 0x5f
        /*001a*/ 	.short	0x0101


	//----- nvinfo : EIATTR_VRC_CTA_INIT_COUNT
	.align		4
        /*001c*/ 	.byte	0x02, 0x4a
	.zero		1
	.zero		1


	//----- nvinfo : EIATTR_SYSCALL_OFFSETS
	.align		4
        /*0020*/ 	.byte	0x04, 0x46
        /*0022*/ 	.short	(.L_36 - .L_35)


	//   ....[0]....
.L_35:
        /*0024*/ 	.word	0x00000080


	//----- nvinfo : EIATTR_EXIT_INSTR_OFFSETS
	.align		4
.L_36:
        /*0028*/ 	.byte	0x04, 0x1c
        /*002a*/ 	.short	(.L_38 - .L_37)


	//   ....[0]....
.L_37:
        /*002c*/ 	.word	0x00000090


	//----- nvinfo : EIATTR_SW_WAR
	.align		4
.L_38:
        /*0030*/ 	.byte	0x04, 0x36
        /*0032*/ 	.short	(.L_40 - .L_39)
.L_39:
        /*0034*/ 	.word	0x00000008
.L_40:


//--------------------- .nv.info._Z6kernelv       --------------------------
	.section	.nv.info._Z6kernelv,"",@"SHT_CUDA_INFO"
	.sectionflags	@""
	.align	4


	//----- nvinfo : EIATTR_CUDA_API_VERSION
	.align		4
        /*0000*/ 	.byte	0x04, 0x37
        /*0002*/ 	.short	(.L_42 - .L_41)
.L_41:
        /*0004*/ 	.word	0x00000082


	//----- nvinfo : EIATTR_SPARSE_MMA_MASK
	.align		4
.L_42:
        /*0008*/ 	.byte	0x03, 0x50
        /*000a*/ 	.short	0x0000


	//----- nvinfo : EIATTR_MAXREG_COUNT
	.align		4
        /*000c*/ 	.byte	0x03, 0x1b
        /*000e*/ 	.short	0x00ff


	//----- nvinfo : EIATTR_EXTERNS
	.align		4
        /*0010*/ 	.byte	0x04, 0x0f
        /*0012*/ 	.short	(.L_44 - .L_43)


	//   ....[0]....
	.align		4
.L_43:
        /*0014*/ 	.word	index@(vprintf)


	//----- nvinfo : EIATTR_MERCURY_ISA_VERSION
	.align		4
.L_44:
        /*0018*/ 	.byte	0x03, 0x5f
        /*001a*/ 	.short	0x0101


	//----- nvinfo : EIATTR_VRC_CTA_INIT_COUNT
	.align		4
        /*001c*/ 	.byte	0x02, 0x4a
	.zero		1
	.zero		1


	//----- nvinfo : EIATTR_SYSCALL_OFFSETS
	.align		4
        /*0020*/ 	.byte	0x04, 0x46
        /*0022*/ 	.short	(.L_46 - .L_45)


	//   ....[0]....
.L_45:
        /*0024*/ 	.word	0x00000080


	//----- nvinfo : EIATTR_EXIT_INSTR_OFFSETS
	.align		4
.L_46:
        /*0028*/ 	.byte	0x04, 0x1c
        /*002a*/ 	.short	(.L_48 - .L_47)


	//   ....[0]....
.L_47:
        /*002c*/ 	.word	0x00000090


	//----- nvinfo : EIATTR_SW_WAR
	.align		4
.L_48:
        /*0030*/ 	.byte	0x04, 0x36
        /*0032*/ 	.short	(.L_50 - .L_49)
.L_49:
        /*0034*/ 	.word	0x00000008
.L_50:


//--------------------- .nv.callgraph             --------------------------
	.section	.nv.callgraph,"",@"SHT_CUDA_CALLGRAPH"
	.align	4
	.sectionentsize	8
	.align		4
        /*0000*/ 	.word	0x00000000
	.align		4
        /*0004*/ 	.word	0xffffffff
	.align		4
        /*0008*/ 	.word	index@(_Z13marked_globalv)
	.align		4
        /*000c*/ 	.word	index@(vprintf)
	.align		4
        /*0010*/ 	.word	index@(_Z11marked_bothv)
	.align		4
        /*0014*/ 	.word	index@(vprintf)
	.align		4
        /*0018*/ 	.word	index@(_Z6kernelv)
	.align		4
        /*001c*/ 	.word	index@(vprintf)
	.align		4
        /*0020*/ 	.word	0x00000000
	.align		4
        /*0024*/ 	.word	0xfffffffe
	.align		4
        /*0028*/ 	.word	0x00000000
	.align		4
        /*002c*/ 	.word	0xfffffffd
	.align		4
        /*0030*/ 	.word	0x00000000
	.align		4
        /*0034*/ 	.word	0xfffffffc


//--------------------- .nv.constant4             --------------------------
	.section	.nv.constant4,"a",@progbits
	.align	8
	.align		8
.nv.constant4:
        /*0000*/ 	.dword	vprintf
	.align		8
        /*0008*/ 	.dword	$str$1
	.align		8
        /*0010*/ 	.dword	$str$2
	.align		8
        /*0018*/ 	.dword	$str$3


//--------------------- .text._Z13marked_globalv  --------------------------
	.section	.text._Z13marked_globalv,"ax",@progbits
	.align	128
        .global         _Z13marked_globalv
        .type           _Z13marked_globalv,@function
        .size           _Z13marked_globalv,(.L_x_6 - _Z13marked_globalv)
        .other          _Z13marked_globalv,@"STO_CUDA_ENTRY STV_DEFAULT"
_Z13marked_globalv:
.text._Z13marked_globalv:
[----:B------:R-:W0:Y:S01]  /*0000*/  LDC R1, c[0x0][0x37c] ;  /* 0x0000df00ff017b82 */ /* 0x000e220000000800 */
[----:B------:R-:W-:Y:S01]  /*0010*/  MOV R0, 0x0 ;  /* 0x0000000000007802 */ /* 0x000fe20000000f00 */
[----:B------:R-:W1:Y:S01]  /*0020*/  LDCU.64 UR4, c[0x4][0x18] ;  /* 0x01000300ff0477ac */ /* 0x000e620008000a00 */
[----:B------:R-:W-:-:S05]  /*0030*/  CS2R R6, SRZ ;  /* 0x0000000000067805 */ /* 0x000fca000001ff00 */
[----:B------:R2:W3:Y:S01]  /*0040*/  LDC.64 R2, c[0x4][R0] ;  /* 0x0100000000027b82 */ /* 0x0004e20000000a00 */
[----:B-1----:R-:W-:Y:S02]  /*0050*/  IMAD.U32 R4, RZ, RZ, UR4 ;  /* 0x00000004ff047e24 */ /* 0x002fe4000f8e00ff */
[----:B--2---:R-:W-:-:S07]  /*0060*/  IMAD.U32 R5, RZ, RZ, UR5 ;  /* 0x00000005ff057e24 */ /* 0x004fce000f8e00ff */
[----:B------:R-:W-:-:S07]  /*0070*/  LEPC R20, `(.L_x_0) ;  /* 0x000000001014794e */ /* 0x000fce0000000000 */
[----:B0--3--:R-:W-:Y:S05]  /*0080*/  CALL.ABS.NOINC R2 ;  /* 0x0000000002007343 */ /* 0x009fea0003c00000 */
.L_x_0:
[----:B------:R-:W-:Y:S05]  /*0090*/  EXIT ;  /* 0x000000000000794d */ /* 0x000fea0003800000 */
.L_x_1:
[----:B------:R-:W-:-:S00]  /*00a0*/  BRA `(.L_x_1) ;  /* 0xfffffffc00fc7947 */ /* 0x000fc0000383ffff */
[----:B------:R-:W-:-:S00]  /*00b0*/  NOP ;  /* 0x0000000000007918 */ /* 0x000fc00000000000 */
        /* <DEDUP_REMOVED lines=12> */
.L_x_6:


//--------------------- .text._Z11marked_bothv    --------------------------
	.section	.text._Z11marked_bothv,"ax",@progbits
	.align	128
        .global         _Z11marked_bothv
        .type           _Z11marked_bothv,@function
        .size           _Z11marked_bothv,(.L_x_7 - _Z11marked_bothv)
        .other          _Z11marked_bothv,@"STO_CUDA_ENTRY STV_DEFAULT"
_Z11marked_bothv:
.text._Z11marked_bothv:
        /* <DEDUP_REMOVED lines=9> */
.L_x_2:
[----:B------:R-:W-:Y:S05]  /*0090*/  EXIT ;  /* 0x000000000000794d */ /* 0x000fea0003800000 */
.L_x_3:
        /* <DEDUP_REMOVED lines=14> */
.L_x_7:


//--------------------- .text._Z6kernelv          --------------------------
	.section	.text._Z6kernelv,"ax",@progbits
	.align	128
        .global         _Z6kernelv
        .type           _Z6kernelv,@function
        .size           _Z6kernelv,(.L_x_8 - _Z6kernelv)
        .other          _Z6kernelv,@"STO_CUDA_ENTRY STV_DEFAULT"
_Z6kernelv:
.text._Z6kernelv:
        /* <DEDUP_REMOVED lines=9> */
.L_x_4:
[----:B------:R-:W-:Y:S05]  /*0090*/  EXIT ;  /* 0x000000000000794d */ /* 0x000fea0003800000 */
.L_x_5:
        /* <DEDUP_REMOVED lines=14> */
.L_x_8:


//--------------------- .nv.global.init           --------------------------
	.section	.nv.global.init,"aw",@progbits
.nv.global.init:
	.type		$str$2,@object
	.size		$str$2,($str$3 - $str$2)
$str$2:
        /*0000*/ 	.byte	0x68, 0x65, 0x6c, 0x6c, 0x6f, 0x20, 0x66, 0x72, 0x6f, 0x6d, 0x20, 0x62, 0x6f, 0x74, 0x68, 0x0a
        /*0010*/ 	.byte	0x00
	.type		$str$3,@object
	.size		$str$3,($str$1 - $str$3)
$str$3:
        /*0011*/ 	.byte	0x68, 0x65, 0x6c, 0x6c, 0x6f, 0x20, 0x66, 0x72, 0x6f, 0x6d, 0x20, 0x67, 0x6c, 0x6f, 0x62, 0x61
        /*0021*/ 	.byte	0x6c, 0x0a, 0x00
	.type		$str$1,@object
	.size		$str$1,(.L_0 - $str$1)
$str$1:
        /*0024*/ 	.byte	0x48, 0x65, 0x6c, 0x6c, 0x6f, 0x20, 0x66, 0x72, 0x6f, 0x6d, 0x20, 0x43, 0x55, 0x44, 0x41, 0x20
        /*0034*/ 	.byte	0x6b, 0x65, 0x72, 0x6e, 0x65, 0x6c, 0x21, 0x0a, 0x00
.L_0:


//--------------------- .nv.shared.reserved.0     --------------------------
	.section	.nv.shared.reserved.0,"aw",@nobits
	.weak		__nv_reservedSMEM_offset_0_alias
	.size		__nv_reservedSMEM_offset_0_alias, 0, 64
	.other		__nv_reservedSMEM_offset_0_alias,@"STO_CUDA_RESERVED_SHARED STV_DEFAULT"
__nv_reservedSMEM_offset_0_alias:
	.zero		0
	.zero		64


//--------------------- .nv.constant0._Z13marked_globalv --------------------------
	.section	.nv.constant0._Z13marked_globalv,"a",@progbits
	.sectionflags	@""
	.align	4
.nv.constant0._Z13marked_globalv:
	.zero		896


//--------------------- .nv.constant0._Z11marked_bothv --------------------------
	.section	.nv.constant0._Z11marked_bothv,"a",@progbits
	.sectionflags	@""
	.align	4
.nv.constant0._Z11marked_bothv:
	.zero		896


//--------------------- .nv.constant0._Z6kernelv  --------------------------
	.section	.nv.constant0._Z6kernelv,"a",@progbits
	.sectionflags	@""
	.align	4
.nv.constant0._Z6kernelv:
	.zero		896


//--------------------- SYMBOLS --------------------------

	.type		.nv.reservedSmem.offset0,@object
	.size		.nv.reservedSmem.offset0,0x4
	.type		vprintf,@function
